//
// Generated by NVIDIA NVVM Compiler
//
// Compiler Build ID: CL-36424714
// Cuda compilation tools, release 13.0, V13.0.88
// Based on NVVM 20.0.0
//

.version 9.0
.target sm_100
.address_size 64

	// .globl	_Z6piFuncPd

.visible .entry _Z6piFuncPd(
	.param .u64 .ptr .align 1 _Z6piFuncPd_param_0
)
{
	.reg .pred 	%p<6>;
	.reg .b32 	%r<19>;
	.reg .b64 	%rd<8>;
	.reg .b64 	%fd<43>;

	ld.param.u64 	%rd3, [_Z6piFuncPd_param_0];
	cvta.to.global.u64 	%rd1, %rd3;
	mov.u32 	%r9, %tid.x;
	mov.u32 	%r10, %ntid.x;
	mul.wide.u32 	%rd4, %r9, 8;
	add.s64 	%rd5, %rd1, %rd4;
	mov.b64 	%rd6, 0;
	st.global.u64 	[%rd5], %rd6;
	mov.u32 	%r11, %ctaid.x;
	mad.lo.s32 	%r1, %r10, %r11, %r9;
	mul.lo.s32 	%r2, %r1, 100;
	add.s32 	%r3, %r2, 100;
	setp.gt.u32 	%p1, %r2, -101;
	@%p1 bra 	$L__BB0_6;
	mul.wide.u32 	%rd7, %r1, 8;
	add.s64 	%rd2, %rd1, %rd7;
	ld.global.f64 	%fd42, [%rd2];
	add.s32 	%r4, %r2, 1;
	max.u32 	%r5, %r3, %r4;
	and.b32  	%r12, %r5, 1;
	setp.eq.b32 	%p2, %r12, 1;
	not.pred 	%p3, %p2;
	mov.u32 	%r18, %r2;
	@%p3 bra 	$L__BB0_3;
	cvt.rn.f64.s32 	%fd9, %r2;
	add.f64 	%fd10, %fd9, 0d3FE0000000000000;
	mul.f64 	%fd11, %fd10, 0d3EB0C6F7A0B5ED8D;
	fma.rn.f64 	%fd12, %fd11, %fd11, 0d3FF0000000000000;
	mov.f64 	%fd13, 0d4010000000000000;
	div.rn.f64 	%fd14, %fd13, %fd12;
	add.f64 	%fd42, %fd14, %fd42;
	mov.u32 	%r18, %r4;
$L__BB0_3:
	sub.s32 	%r13, %r2, %r5;
	setp.gt.u32 	%p4, %r13, -4;
	@%p4 bra 	$L__BB0_5;
$L__BB0_4:
	cvt.rn.f64.s32 	%fd15, %r18;
	add.f64 	%fd16, %fd15, 0d3FE0000000000000;
	mul.f64 	%fd17, %fd16, 0d3EB0C6F7A0B5ED8D;
	fma.rn.f64 	%fd18, %fd17, %fd17, 0d3FF0000000000000;
	mov.f64 	%fd19, 0d4010000000000000;
	div.rn.f64 	%fd20, %fd19, %fd18;
	add.f64 	%fd21, %fd20, %fd42;
	add.s32 	%r14, %r18, 1;
	cvt.rn.f64.s32 	%fd22, %r14;
	add.f64 	%fd23, %fd22, 0d3FE0000000000000;
	mul.f64 	%fd24, %fd23, 0d3EB0C6F7A0B5ED8D;
	fma.rn.f64 	%fd25, %fd24, %fd24, 0d3FF0000000000000;
	div.rn.f64 	%fd26, %fd19, %fd25;
	add.f64 	%fd27, %fd26, %fd21;
	add.s32 	%r15, %r18, 2;
	cvt.rn.f64.s32 	%fd28, %r15;
	add.f64 	%fd29, %fd28, 0d3FE0000000000000;
	mul.f64 	%fd30, %fd29, 0d3EB0C6F7A0B5ED8D;
	fma.rn.f64 	%fd31, %fd30, %fd30, 0d3FF0000000000000;
	div.rn.f64 	%fd32, %fd19, %fd31;
	add.f64 	%fd33, %fd32, %fd27;
	add.s32 	%r16, %r18, 3;
	cvt.rn.f64.s32 	%fd34, %r16;
	add.f64 	%fd35, %fd34, 0d3FE0000000000000;
	mul.f64 	%fd36, %fd35, 0d3EB0C6F7A0B5ED8D;
	fma.rn.f64 	%fd37, %fd36, %fd36, 0d3FF0000000000000;
	div.rn.f64 	%fd38, %fd19, %fd37;
	add.f64 	%fd42, %fd38, %fd33;
	add.s32 	%r18, %r18, 4;
	setp.lt.u32 	%p5, %r18, %r3;
	@%p5 bra 	$L__BB0_4;
$L__BB0_5:
	st.global.f64 	[%rd2], %fd42;
$L__BB0_6:
	ret;

}


// ===== COMPILED SASS (sm_100) =====

	.target	sm_100

	.elftype	@"ET_EXEC"


//--------------------- .note.nv.tkinfo           --------------------------
	.section	.note.nv.tkinfo,"",@"SHT_NOTE"
	.sectionflags	@"SHF_NOTE_NV_TKINFO"
	.tkinfo
        /*0018*/ 	.word	0x00000002
        /*0030*/ 	.string	""
        /*0030*/ 	.string	"ptxas"
        /*0030*/ 	.string	"Cuda compilation tools, release 13.0, V13.0.88"
        /*0030*/ 	.string	"Build cuda_13.0.r13.0/compiler.36424714_0"
        /*0030*/ 	.string	"-arch sm_100 -m 64 "



//--------------------- .note.nv.cuinfo           --------------------------
	.section	.note.nv.cuinfo,"",@"SHT_NOTE"
	.sectionflags	@"SHF_NOTE_NV_CUINFO"
        /*0018*/ 	.short	0x0002
        /*001a*/ 	.short	0x0064
        /*001c*/ 	.short	0x0082
	.zero		2


//--------------------- .nv.info                  --------------------------
	.section	.nv.info,"",@"SHT_CUDA_INFO"
	.align	4


	//----- nvinfo : EIATTR_REGCOUNT
	.align		4
        /*0000*/ 	.byte	0x04, 0x2f
        /*0002*/ 	.short	(.L_1 - .L_0)
	.align		4
.L_0:
        /*0004*/ 	.word	index@(_Z6piFuncPd)
        /*0008*/ 	.word	0x00000020


	//----- nvinfo : EIATTR_FRAME_SIZE
	.align		4
.L_1:
        /*000c*/ 	.byte	0x04, 0x11
        /*000e*/ 	.short	(.L_3 - .L_2)
	.align		4
.L_2:
        /*0010*/ 	.word	index@($__internal_0_$__cuda_sm20_div_rn_f64_full)
        /*0014*/ 	.word	0x00000000


	//----- nvinfo : EIATTR_FRAME_SIZE
	.align		4
.L_3:
        /*0018*/ 	.byte	0x04, 0x11
        /*001a*/ 	.short	(.L_5 - .L_4)
	.align		4
.L_4:
        /*001c*/ 	.word	index@(_Z6piFuncPd)
        /*0020*/ 	.word	0x00000000


	//----- nvinfo : EIATTR_MIN_STACK_SIZE
	.align		4
.L_5:
        /*0024*/ 	.byte	0x04, 0x12
        /*0026*/ 	.short	(.L_7 - .L_6)
	.align		4
.L_6:
        /*0028*/ 	.word	index@(_Z6piFuncPd)
        /*002c*/ 	.word	0x00000000
.L_7:


//--------------------- .nv.compat                --------------------------
	.section	.nv.compat,"",@"SHT_CUDA_COMPAT_INFO"
	.align	4
        /*0000*/ 	.byte	0x02, 0x09, 0x00, 0x00, 0x02, 0x02, 0x01, 0x00, 0x02, 0x05, 0x05, 0x00, 0x03, 0x07, 0x01, 0x01
        /*0010*/ 	.byte	0x02, 0x03, 0x00, 0x00, 0x02, 0x06, 0x01, 0x00, 0x04, 0x0b, 0x08, 0x00, 0x01, 0x00, 0x00, 0x00
        /*0020*/ 	.byte	0x00, 0x00, 0x00, 0x00


//--------------------- .nv.info._Z6piFuncPd      --------------------------
	.section	.nv.info._Z6piFuncPd,"",@"SHT_CUDA_INFO"
	.sectionflags	@""
	.align	4


	//----- nvinfo : EIATTR_CUDA_API_VERSION
	.align		4
        /*0000*/ 	.byte	0x04, 0x37
        /*0002*/ 	.short	(.L_9 - .L_8)
.L_8:
        /*0004*/ 	.word	0x00000082


	//----- nvinfo : EIATTR_KPARAM_INFO
	.align		4
.L_9:
        /*0008*/ 	.byte	0x04, 0x17
        /*000a*/ 	.short	(.L_11 - .L_10)
.L_10:
        /*000c*/ 	.word	0x00000000
        /*0010*/ 	.short	0x0000
        /*0012*/ 	.short	0x0000
        /*0014*/ 	.byte	0x00, 0xf5, 0x21, 0x00


	//----- nvinfo : EIATTR_SPARSE_MMA_MASK
	.align		4
.L_11:
        /*0018*/ 	.byte	0x03, 0x50
        /*001a*/ 	.short	0x0000


	//----- nvinfo : EIATTR_MAXREG_COUNT
	.align		4
        /*001c*/ 	.byte	0x03, 0x1b
        /*001e*/ 	.short	0x00ff


	//----- nvinfo : EIATTR_MERCURY_ISA_VERSION
	.align		4
        /*0020*/ 	.byte	0x03, 0x5f
        /*0022*/ 	.short	0x0101


	//----- nvinfo : EIATTR_VRC_CTA_INIT_COUNT
	.align		4
        /*0024*/ 	.byte	0x02, 0x4a
	.zero		1
	.zero		1


	//----- nvinfo : EIATTR_EXIT_INSTR_OFFSETS
	.align		4
        /*0028*/ 	.byte	0x04, 0x1c
        /*002a*/ 	.short	(.L_13 - .L_12)


	//   ....[0]....
.L_12:
        /*002c*/ 	.word	0x000000b0


	//   ....[1]....
        /*0030*/ 	.word	0x00000a40


	//----- nvinfo : EIATTR_CRS_STACK_SIZE
	.align		4
.L_13:
        /*0034*/ 	.byte	0x04, 0x1e
        /*0036*/ 	.short	(.L_15 - .L_14)
.L_14:
        /*0038*/ 	.word	0x00000000


	//----- nvinfo : EIATTR_CBANK_PARAM_SIZE
	.align		4
.L_15:
        /*003c*/ 	.byte	0x03, 0x19
        /*003e*/ 	.short	0x0008


	//----- nvinfo : EIATTR_PARAM_CBANK
	.align		4
        /*0040*/ 	.byte	0x04, 0x0a
        /*0042*/ 	.short	(.L_17 - .L_16)
	.align		4
.L_16:
        /*0044*/ 	.word	index@(.nv.constant0._Z6piFuncPd)
        /*0048*/ 	.short	0x0380
        /*004a*/ 	.short	0x0008


	//----- nvinfo : EIATTR_SW_WAR
	.align		4
.L_17:
        /*004c*/ 	.byte	0x04, 0x36
        /*004e*/ 	.short	(.L_19 - .L_18)
.L_18:
        /*0050*/ 	.word	0x00000008
.L_19:


//--------------------- .nv.callgraph             --------------------------
	.section	.nv.callgraph,"",@"SHT_CUDA_CALLGRAPH"
	.align	4
	.sectionentsize	8
	.align		4
        /*0000*/ 	.word	0x00000000
	.align		4
        /*0004*/ 	.word	0xffffffff
	.align		4
        /*0008*/ 	.word	0x00000000
	.align		4
        /*000c*/ 	.word	0xfffffffe
	.align		4
        /*0010*/ 	.word	0x00000000
	.align		4
        /*0014*/ 	.word	0xfffffffd
	.align		4
        /*0018*/ 	.word	0x00000000
	.align		4
        /*001c*/ 	.word	0xfffffffc


//--------------------- .text._Z6piFuncPd         --------------------------
	.section	.text._Z6piFuncPd,"ax",@progbits
	.align	128
        .global         _Z6piFuncPd
        .type           _Z6piFuncPd,@function
        .size           _Z6piFuncPd,(.L_x_22 - _Z6piFuncPd)
        .other          _Z6piFuncPd,@"STO_CUDA_ENTRY STV_DEFAULT"
_Z6piFuncPd:
.text._Z6piFuncPd:
[----:B------:R-:W-:Y:S01]  /*0000*/  LDC R1, c[0x0][0x37c] ;  /* 0x0000df00ff017b82 */ /* 0x000fe20000000800 */
[----:B------:R-:W0:Y:S01]  /*0010*/  S2R R3, SR_TID.X ;  /* 0x0000000000037919 */ /* 0x000e220000002100 */
[----:B------:R-:W0:Y:S06]  /*0020*/  LDCU UR4, c[0x0][0x360] ;  /* 0x00006c00ff0477ac */ /* 0x000e2c0008000800 */
[----:B------:R-:W1:Y:S01]  /*0030*/  LDC.64 R8, c[0x0][0x380] ;  /* 0x0000e000ff087b82 */ /* 0x000e620000000a00 */
[----:B------:R-:W0:Y:S01]  /*0040*/  S2R R0, SR_CTAID.X ;  /* 0x0000000000007919 */ /* 0x000e220000002500 */
[----:B------:R-:W2:Y:S01]  /*0050*/  LDCU.64 UR6, c[0x0][0x358] ;  /* 0x00006b00ff0677ac */ /* 0x000ea20008000a00 */
[----:B0-----:R-:W-:-:S02]  /*0060*/  IMAD R5, R0, UR4, R3 ;  /* 0x0000000400057c24 */ /* 0x001fc4000f8e0203 */
[----:B-1----:R-:W-:-:S04]  /*0070*/  IMAD.WIDE.U32 R2, R3, 0x8, R8 ;  /* 0x0000000803027825 */ /* 0x002fc800078e0008 */
[----:B------:R-:W-:Y:S01]  /*0080*/  IMAD R24, R5, 0x64, RZ ;  /* 0x0000006405187824 */ /* 0x000fe200078e02ff */
[----:B--2---:R0:W-:Y:S04]  /*0090*/  STG.E.64 desc[UR6][R2.64], RZ ;  /* 0x000000ff02007986 */ /* 0x0041e8000c101b06 */
[----:B------:R-:W-:-:S13]  /*00a0*/  ISETP.GT.U32.AND P0, PT, R24, -0x65, PT ;  /* 0xffffff9b1800780c */ /* 0x000fda0003f04070 */
[----:B0-----:R-:W-:Y:S05]  /*00b0*/  @P0 EXIT ;  /* 0x000000000000094d */ /* 0x001fea0003800000 */
[----:B------:R-:W-:-:S05]  /*00c0*/  IMAD.WIDE.U32 R8, R5, 0x8, R8 ;  /* 0x0000000805087825 */ /* 0x000fca00078e0008 */
[----:B------:R0:W5:Y:S01]  /*00d0*/  LDG.E.64 R20, desc[UR6][R8.64] ;  /* 0x0000000608147981 */ /* 0x000162000c1e1b00 */
[C---:B------:R-:W-:Y:S01]  /*00e0*/  VIADD R2, R24.reuse, 0x64 ;  /* 0x0000006418027836 */ /* 0x040fe20000000000 */
[----:B------:R-:W-:Y:S01]  /*00f0*/  UMOV UR4, URZ ;  /* 0x000000ff00047c82 */ /* 0x000fe20008000000 */
[----:B------:R-:W-:Y:S01]  /*0100*/  VIADD R25, R24, 0x1 ;  /* 0x0000000118197836 */ /* 0x000fe20000000000 */
[----:B------:R-:W-:Y:S01]  /*0110*/  UMOV UR5, 0x40100000 ;  /* 0x4010000000057882 */ /* 0x000fe20000000000 */
[----:B------:R-:W-:Y:S01]  /*0120*/  BSSY.RECONVERGENT B0, `(.L_x_0) ;  /* 0x0000021000007945 */ /* 0x000fe20003800200 */
[----:B------:R-:W-:Y:S02]  /*0130*/  IMAD.MOV.U32 R3, RZ, RZ, R24 ;  /* 0x000000ffff037224 */ /* 0x000fe400078e0018 */
[----:B------:R-:W-:-:S04]  /*0140*/  VIMNMX.U32 R27, PT, PT, R2, R25, !PT ;  /* 0x00000019021b7248 */ /* 0x000fc80007fe0000 */
[----:B------:R-:W-:-:S04]  /*0150*/  LOP3.LUT R0, R27, 0x1, RZ, 0xc0, !PT ;  /* 0x000000011b007812 */ /* 0x000fc800078ec0ff */
[----:B------:R-:W-:-:S13]  /*0160*/  ISETP.NE.U32.AND P0, PT, R0, 0x1, PT ;  /* 0x000000010000780c */ /* 0x000fda0003f05070 */
[----:B0-----:R-:W-:Y:S05]  /*0170*/  @P0 BRA `(.L_x_1) ;  /* 0x00000000006c0947 */ /* 0x001fea0003800000 */
[----:B------:R-:W0:Y:S01]  /*0180*/  I2F.F64 R4, R24 ;  /* 0x0000001800047312 */ /* 0x000e220000201c00 */
[----:B------:R-:W-:Y:S01]  /*0190*/  UMOV UR8, 0xa0b5ed8d ;  /* 0xa0b5ed8d00087882 */ /* 0x000fe20000000000 */
[----:B------:R-:W-:Y:S01]  /*01a0*/  UMOV UR9, 0x3eb0c6f7 ;  /* 0x3eb0c6f700097882 */ /* 0x000fe20000000000 */
[----:B------:R-:W-:Y:S01]  /*01b0*/  BSSY.RECONVERGENT B1, `(.L_x_2) ;  /* 0x0000015000017945 */ /* 0x000fe20003800200 */
[----:B0-----:R-:W-:-:S08]  /*01c0*/  DADD R4, R4, 0.5 ;  /* 0x3fe0000004047429 */ /* 0x001fd00000000000 */
[----:B------:R-:W-:-:S08]  /*01d0*/  DMUL R4, R4, UR8 ;  /* 0x0000000804047c28 */ /* 0x000fd00008000000 */
[----:B------:R-:W-:Y:S01]  /*01e0*/  DFMA R12, R4, R4, 1 ;  /* 0x3ff00000040c742b */ /* 0x000fe20000000004 */
[----:B------:R-:W-:-:S05]  /*01f0*/  IMAD.MOV.U32 R4, RZ, RZ, 0x1 ;  /* 0x00000001ff047424 */ /* 0x000fca00078e00ff */
[----:B------:R-:W0:Y:S02]  /*0200*/  MUFU.RCP64H R5, R13 ;  /* 0x0000000d00057308 */ /* 0x000e240000001800 */
[----:B0-----:R-:W-:-:S08]  /*0210*/  DFMA R6, -R12, R4, 1 ;  /* 0x3ff000000c06742b */ /* 0x001fd00000000104 */
[----:B------:R-:W-:-:S08]  /*0220*/  DFMA R6, R6, R6, R6 ;  /* 0x000000060606722b */ /* 0x000fd00000000006 */
[----:B------:R-:W-:-:S08]  /*0230*/  DFMA R6, R4, R6, R4 ;  /* 0x000000060406722b */ /* 0x000fd00000000004 */
[----:B------:R-:W-:-:S08]  /*0240*/  DFMA R4, -R12, R6, 1 ;  /* 0x3ff000000c04742b */ /* 0x000fd00000000106 */
[----:B------:R-:W-:-:S08]  /*0250*/  DFMA R4, R6, R4, R6 ;  /* 0x000000040604722b */ /* 0x000fd00000000006 */
[----:B------:R-:W-:-:S08]  /*0260*/  DMUL R6, R4, 4 ;  /* 0x4010000004067828 */ /* 0x000fd00000000000 */
[----:B------:R-:W-:-:S08]  /*0270*/  DFMA R10, -R12, R6, 4 ;  /* 0x401000000c0a742b */ /* 0x000fd00000000106 */
[----:B------:R-:W-:-:S10]  /*0280*/  DFMA R4, R4, R10, R6 ;  /* 0x0000000a0404722b */ /* 0x000fd40000000006 */
[----:B------:R-:W-:-:S05]  /*0290*/  FFMA R0, RZ, R13, R5 ;  /* 0x0000000dff007223 */ /* 0x000fca0000000005 */
[----:B------:R-:W-:-:S13]  /*02a0*/  FSETP.GT.AND P0, PT, |R0|, 1.469367938527859385e-39, PT ;  /* 0x001000000000780b */ /* 0x000fda0003f04200 */
[----:B------:R-:W-:Y:S05]  /*02b0*/  @P0 BRA `(.L_x_3) ;  /* 0x0000000000100947 */ /* 0x000fea0003800000 */
[----:B------:R-:W-:-:S07]  /*02c0*/  MOV R0, 0x2e0 ;  /* 0x000002e000007802 */ /* 0x000fce0000000f00 */
[----:B-----5:R-:W-:Y:S05]  /*02d0*/  CALL.REL.NOINC `($__internal_0_$__cuda_sm20_div_rn_f64_full) ;  /* 0x0000000400dc7944 */ /* 0x020fea0003c00000 */
[----:B------:R-:W-:Y:S02]  /*02e0*/  IMAD.MOV.U32 R4, RZ, RZ, R6 ;  /* 0x000000ffff047224 */ /* 0x000fe400078e0006 */
[----:B------:R-:W-:-:S07]  /*02f0*/  IMAD.MOV.U32 R5, RZ, RZ, R7 ;  /* 0x000000ffff057224 */ /* 0x000fce00078e0007 */
.L_x_3:
[----:B------:R-:W-:Y:S05]  /*0300*/  BSYNC.RECONVERGENT B1 ;  /* 0x0000000000017941 */ /* 0x000fea0003800200 */
.L_x_2:
[----:B-----5:R-:W-:Y:S01]  /*0310*/  DADD R20, R20, R4 ;  /* 0x0000000014147229 */ /* 0x020fe20000000004 */
[----:B------:R-:W-:-:S10]  /*0320*/  IMAD.MOV.U32 R3, RZ, RZ, R25 ;  /* 0x000000ffff037224 */ /* 0x000fd400078e0019 */
.L_x_1:
[----:B------:R-:W-:Y:S05]  /*0330*/  BSYNC.RECONVERGENT B0 ;  /* 0x0000000000007941 */ /* 0x000fea0003800200 */
.L_x_0:
[----:B------:R-:W-:Y:S01]  /*0340*/  IMAD.IADD R27, R24, 0x1, -R27 ;  /* 0x00000001181b7824 */ /* 0x000fe200078e0a1b */
[----:B------:R-:W-:Y:S04]  /*0350*/  BSSY.RECONVERGENT B0, `(.L_x_4) ;  /* 0x000006d000007945 */ /* 0x000fe80003800200 */
[----:B------:R-:W-:-:S13]  /*0360*/  ISETP.GT.U32.AND P0, PT, R27, -0x4, PT ;  /* 0xfffffffc1b00780c */ /* 0x000fda0003f04070 */
[----:B------:R-:W-:Y:S05]  /*0370*/  @P0 BRA `(.L_x_5) ;  /* 0x0000000400a80947 */ /* 0x000fea0003800000 */
.L_x_14:
        /* <DEDUP_REMOVED lines=24> */
.L_x_7:
[----:B------:R-:W-:Y:S05]  /*0500*/  BSYNC.RECONVERGENT B1 ;  /* 0x0000000000017941 */ /* 0x000fea0003800200 */
.L_x_6:
[----:B------:R-:W-:Y:S01]  /*0510*/  VIADD R0, R3, 0x1 ;  /* 0x0000000103007836 */ /* 0x000fe20000000000 */
[----:B------:R-:W-:Y:S01]  /*0520*/  UMOV UR8, 0xa0b5ed8d ;  /* 0xa0b5ed8d00087882 */ /* 0x000fe20000000000 */
[----:B------:R-:W-:Y:S01]  /*0530*/  UMOV UR9, 0x3eb0c6f7 ;  /* 0x3eb0c6f700097882 */ /* 0x000fe20000000000 */
[----:B------:R-:W-:Y:S01]  /*0540*/  BSSY.RECONVERGENT B1, `(.L_x_8) ;  /* 0x0000015000017945 */ /* 0x000fe20003800200 */
[----:B------:R-:W0:Y:S01]  /*0550*/  I2F.F64 R6, R0 ;  /* 0x0000000000067312 */ /* 0x000e220000201c00 */
[----:B-----5:R-:W-:Y:S02]  /*0560*/  DADD R20, R4, R20 ;  /* 0x0000000004147229 */ /* 0x020fe40000000014 */
        /* <DEDUP_REMOVED lines=17> */
[----:B------:R-:W-:Y:S05]  /*0680*/  CALL.REL.NOINC `($__internal_0_$__cuda_sm20_div_rn_f64_full) ;  /* 0x0000000000f07944 */ /* 0x000fea0003c00000 */
.L_x_9:
[----:B------:R-:W-:Y:S05]  /*0690*/  BSYNC.RECONVERGENT B1 ;  /* 0x0000000000017941 */ /* 0x000fea0003800200 */
.L_x_8:
[----:B------:R-:W-:Y:S01]  /*06a0*/  VIADD R0, R3, 0x2 ;  /* 0x0000000203007836 */ /* 0x000fe20000000000 */
[----:B------:R-:W-:Y:S01]  /*06b0*/  UMOV UR8, 0xa0b5ed8d ;  /* 0xa0b5ed8d00087882 */ /* 0x000fe20000000000 */
[----:B------:R-:W-:Y:S01]  /*06c0*/  UMOV UR9, 0x3eb0c6f7 ;  /* 0x3eb0c6f700097882 */ /* 0x000fe20000000000 */
[----:B------:R-:W-:Y:S01]  /*06d0*/  BSSY.RECONVERGENT B1, `(.L_x_10) ;  /* 0x0000017000017945 */ /* 0x000fe20003800200 */
[----:B------:R-:W0:Y:S01]  /*06e0*/  I2F.F64 R4, R0 ;  /* 0x0000000000047312 */ /* 0x000e220000201c00 */
[----:B------:R-:W-:Y:S02]  /*06f0*/  DADD R20, R20, R6 ;  /* 0x0000000014147229 */ /* 0x000fe40000000006 */
        /* <DEDUP_REMOVED lines=18> */
[----:B------:R-:W-:Y:S02]  /*0820*/  IMAD.MOV.U32 R4, RZ, RZ, R6 ;  /* 0x000000ffff047224 */ /* 0x000fe400078e0006 */
[----:B------:R-:W-:-:S07]  /*0830*/  IMAD.MOV.U32 R5, RZ, RZ, R7 ;  /* 0x000000ffff057224 */ /* 0x000fce00078e0007 */
.L_x_11:
[----:B------:R-:W-:Y:S05]  /*0840*/  BSYNC.RECONVERGENT B1 ;  /* 0x0000000000017941 */ /* 0x000fea0003800200 */
.L_x_10:
        /* <DEDUP_REMOVED lines=24> */
.L_x_13:
[----:B------:R-:W-:Y:S05]  /*09d0*/  BSYNC.RECONVERGENT B1 ;  /* 0x0000000000017941 */ /* 0x000fea0003800200 */
.L_x_12:
[----:B------:R-:W-:Y:S01]  /*09e0*/  VIADD R3, R3, 0x4 ;  /* 0x0000000403037836 */ /* 0x000fe20000000000 */
[----:B------:R-:W-:-:S04]  /*09f0*/  DADD R20, R20, R6 ;  /* 0x0000000014147229 */ /* 0x000fc80000000006 */
[----:B------:R-:W-:-:S13]  /*0a00*/  ISETP.GE.U32.AND P0, PT, R3, R2, PT ;  /* 0x000000020300720c */ /* 0x000fda0003f06070 */
[----:B------:R-:W-:Y:S05]  /*0a10*/  @!P0 BRA `(.L_x_14) ;  /* 0xfffffff800588947 */ /* 0x000fea000383ffff */
.L_x_5:
[----:B------:R-:W-:Y:S05]  /*0a20*/  BSYNC.RECONVERGENT B0 ;  /* 0x0000000000007941 */ /* 0x000fea0003800200 */
.L_x_4:
[----:B-----5:R-:W-:Y:S01]  /*0a30*/  STG.E.64 desc[UR6][R8.64], R20 ;  /* 0x0000001408007986 */ /* 0x020fe2000c101b06 */
[----:B------:R-:W-:Y:S05]  /*0a40*/  EXIT ;  /* 0x000000000000794d */ /* 0x000fea0003800000 */
        .weak           $__internal_0_$__cuda_sm20_div_rn_f64_full
        .type           $__internal_0_$__cuda_sm20_div_rn_f64_full,@function
        .size           $__internal_0_$__cuda_sm20_div_rn_f64_full,(.L_x_22 - $__internal_0_$__cuda_sm20_div_rn_f64_full)
$__internal_0_$__cuda_sm20_div_rn_f64_full:
[C---:B------:R-:W-:Y:S01]  /*0a50*/  FSETP.GEU.AND P0, PT, |R13|.reuse, 1.469367938527859385e-39, PT ;  /* 0x001000000d00780b */ /* 0x040fe20003f0e200 */
[----:B------:R-:W-:Y:S01]  /*0a60*/  IMAD.MOV.U32 R4, RZ, RZ, 0x1 ;  /* 0x00000001ff047424 */ /* 0x000fe200078e00ff */
[C---:B------:R-:W-:Y:S01]  /*0a70*/  LOP3.LUT R10, R13.reuse, 0x800fffff, RZ, 0xc0, !PT ;  /* 0x800fffff0d0a7812 */ /* 0x040fe200078ec0ff */
[----:B------:R-:W-:Y:S01]  /*0a80*/  IMAD.U32 R14, RZ, RZ, UR4 ;  /* 0x00000004ff0e7e24 */ /* 0x000fe2000f8e00ff */
[----:B------:R-:W-:Y:S02]  /*0a90*/  MOV R15, UR5 ;  /* 0x00000005000f7c02 */ /* 0x000fe40008000f00 */
[----:B------:R-:W-:Y:S01]  /*0aa0*/  LOP3.LUT R11, R10, 0x3ff00000, RZ, 0xfc, !PT ;  /* 0x3ff000000a0b7812 */ /* 0x000fe200078efcff */
[----:B------:R-:W-:Y:S01]  /*0ab0*/  IMAD.MOV.U32 R10, RZ, RZ, R12 ;  /* 0x000000ffff0a7224 */ /* 0x000fe200078e000c */
[----:B------:R-:W-:Y:S01]  /*0ac0*/  LOP3.LUT R7, R13, 0x7ff00000, RZ, 0xc0, !PT ;  /* 0x7ff000000d077812 */ /* 0x000fe200078ec0ff */
[----:B------:R-:W-:-:S04]  /*0ad0*/  IMAD.MOV.U32 R16, RZ, RZ, R14 ;  /* 0x000000ffff107224 */ /* 0x000fc800078e000e */
[----:B------:R-:W-:-:S06]  /*0ae0*/  @!P0 DMUL R10, R12, 8.98846567431157953865e+307 ;  /* 0x7fe000000c0a8828 */ /* 0x000fcc0000000000 */
[----:B------:R-:W0:Y:S02]  /*0af0*/  MUFU.RCP64H R5, R11 ;  /* 0x0000000b00057308 */ /* 0x000e240000001800 */
[----:B0-----:R-:W-:-:S08]  /*0b00*/  DFMA R22, R4, -R10, 1 ;  /* 0x3ff000000416742b */ /* 0x001fd0000000080a */
[----:B------:R-:W-:-:S08]  /*0b10*/  DFMA R22, R22, R22, R22 ;  /* 0x000000161616722b */ /* 0x000fd00000000016 */
[----:B------:R-:W-:Y:S01]  /*0b20*/  DFMA R22, R4, R22, R4 ;  /* 0x000000160416722b */ /* 0x000fe20000000004 */
[----:B------:R-:W-:Y:S01]  /*0b30*/  LOP3.LUT R4, R15, 0x7ff00000, RZ, 0xc0, !PT ;  /* 0x7ff000000f047812 */ /* 0x000fe200078ec0ff */
[----:B------:R-:W-:-:S03]  /*0b40*/  IMAD.MOV.U32 R5, RZ, RZ, 0x1ca00000 ;  /* 0x1ca00000ff057424 */ /* 0x000fc600078e00ff */
[----:B------:R-:W-:Y:S01]  /*0b50*/  ISETP.GE.U32.AND P1, PT, R4, R7, PT ;  /* 0x000000070400720c */ /* 0x000fe20003f26070 */
[----:B------:R-:W-:Y:S02]  /*0b60*/  IMAD.MOV.U32 R6, RZ, RZ, R4 ;  /* 0x000000ffff067224 */ /* 0x000fe400078e0004 */
[----:B------:R-:W-:Y:S01]  /*0b70*/  DFMA R18, R22, -R10, 1 ;  /* 0x3ff000001612742b */ /* 0x000fe2000000080a */
[----:B------:R-:W-:Y:S02]  /*0b80*/  SEL R17, R5, 0x63400000, !P1 ;  /* 0x6340000005117807 */ /* 0x000fe40004800000 */
[----:B------:R-:W-:Y:S02]  /*0b90*/  FSETP.GEU.AND P1, PT, |R15|, 1.469367938527859385e-39, PT ;  /* 0x001000000f00780b */ /* 0x000fe40003f2e200 */
[----:B------:R-:W-:-:S03]  /*0ba0*/  LOP3.LUT R17, R17, 0x800fffff, R15, 0xf8, !PT ;  /* 0x800fffff11117812 */ /* 0x000fc600078ef80f */
[----:B------:R-:W-:-:S08]  /*0bb0*/  DFMA R18, R22, R18, R22 ;  /* 0x000000121612722b */ /* 0x000fd00000000016 */
[----:B------:R-:W-:Y:S05]  /*0bc0*/  @P1 BRA `(.L_x_15) ;  /* 0x0000000000201947 */ /* 0x000fea0003800000 */
[----:B------:R-:W-:Y:S01]  /*0bd0*/  LOP3.LUT R23, R13, 0x7ff00000, RZ, 0xc0, !PT ;  /* 0x7ff000000d177812 */ /* 0x000fe200078ec0ff */
[----:B------:R-:W-:-:S03]  /*0be0*/  IMAD.MOV.U32 R22, RZ, RZ, RZ ;  /* 0x000000ffff167224 */ /* 0x000fc600078e00ff */
[----:B------:R-:W-:-:S04]  /*0bf0*/  ISETP.GE.U32.AND P1, PT, R4, R23, PT ;  /* 0x000000170400720c */ /* 0x000fc80003f26070 */
[----:B------:R-:W-:-:S04]  /*0c00*/  SEL R23, R5, 0x63400000, !P1 ;  /* 0x6340000005177807 */ /* 0x000fc80004800000 */
[----:B------:R-:W-:-:S04]  /*0c10*/  LOP3.LUT R23, R23, 0x80000000, R15, 0xf8, !PT ;  /* 0x8000000017177812 */ /* 0x000fc800078ef80f */
[----:B------:R-:W-:-:S06]  /*0c20*/  LOP3.LUT R23, R23, 0x100000, RZ, 0xfc, !PT ;  /* 0x0010000017177812 */ /* 0x000fcc00078efcff */
[----:B------:R-:W-:-:S10]  /*0c30*/  DFMA R16, R16, 2, -R22 ;  /* 0x400000001010782b */ /* 0x000fd40000000816 */
[----:B------:R-:W-:-:S07]  /*0c40*/  LOP3.LUT R6, R17, 0x7ff00000, RZ, 0xc0, !PT ;  /* 0x7ff0000011067812 */ /* 0x000fce00078ec0ff */
.L_x_15:
[----:B------:R-:W-:Y:S01]  /*0c50*/  DMUL R28, R18, R16 ;  /* 0x00000010121c7228 */ /* 0x000fe20000000000 */
[----:B------:R-:W-:Y:S01]  /*0c60*/  @!P0 LOP3.LUT R7, R11, 0x7ff00000, RZ, 0xc0, !PT ;  /* 0x7ff000000b078812 */ /* 0x000fe200078ec0ff */
[----:B------:R-:W-:Y:S06]  /*0c70*/  BSSY.RECONVERGENT B2, `(.L_x_16) ;  /* 0x0000038000027945 */ /* 0x000fec0003800200 */
[----:B------:R-:W-:-:S08]  /*0c80*/  DFMA R22, R28, -R10, R16 ;  /* 0x8000000a1c16722b */ /* 0x000fd00000000010 */
[----:B------:R-:W-:Y:S01]  /*0c90*/  DFMA R18, R18, R22, R28 ;  /* 0x000000161212722b */ /* 0x000fe2000000001c */
[----:B------:R-:W-:Y:S02]  /*0ca0*/  VIADD R22, R6, 0xffffffff ;  /* 0xffffffff06167836 */ /* 0x000fe40000000000 */
[----:B------:R-:W-:-:S03]  /*0cb0*/  VIADD R23, R7, 0xffffffff ;  /* 0xffffffff07177836 */ /* 0x000fc60000000000 */
[----:B------:R-:W-:-:S04]  /*0cc0*/  ISETP.GT.U32.AND P0, PT, R22, 0x7feffffe, PT ;  /* 0x7feffffe1600780c */ /* 0x000fc80003f04070 */
[----:B------:R-:W-:-:S13]  /*0cd0*/  ISETP.GT.U32.OR P0, PT, R23, 0x7feffffe, P0 ;  /* 0x7feffffe1700780c */ /* 0x000fda0000704470 */
[----:B------:R-:W-:Y:S05]  /*0ce0*/  @P0 BRA `(.L_x_17) ;  /* 0x00000000006c0947 */ /* 0x000fea0003800000 */
[----:B------:R-:W-:-:S04]  /*0cf0*/  LOP3.LUT R7, R13, 0x7ff00000, RZ, 0xc0, !PT ;  /* 0x7ff000000d077812 */ /* 0x000fc800078ec0ff */
[CC--:B------:R-:W-:Y:S02]  /*0d00*/  VIADDMNMX R6, R4.reuse, -R7.reuse, 0xb9600000, !PT ;  /* 0xb960000004067446 */ /* 0x0c0fe40007800907 */
[----:B------:R-:W-:Y:S02]  /*0d10*/  ISETP.GE.U32.AND P0, PT, R4, R7, PT ;  /* 0x000000070400720c */ /* 0x000fe40003f06070 */
[----:B------:R-:W-:Y:S02]  /*0d20*/  VIMNMX R6, PT, PT, R6, 0x46a00000, PT ;  /* 0x46a0000006067848 */ /* 0x000fe40003fe0100 */
[----:B------:R-:W-:-:S05]  /*0d30*/  SEL R5, R5, 0x63400000, !P0 ;  /* 0x6340000005057807 */ /* 0x000fca0004000000 */
[----:B------:R-:W-:Y:S02]  /*0d40*/  IMAD.IADD R14, R6, 0x1, -R5 ;  /* 0x00000001060e7824 */ /* 0x000fe400078e0a05 */
[----:B------:R-:W-:Y:S02]  /*0d50*/  IMAD.MOV.U32 R6, RZ, RZ, RZ ;  /* 0x000000ffff067224 */ /* 0x000fe400078e00ff */
[----:B------:R-:W-:-:S06]  /*0d60*/  VIADD R7, R14, 0x7fe00000 ;  /* 0x7fe000000e077836 */ /* 0x000fcc0000000000 */
[----:B------:R-:W-:-:S10]  /*0d70*/  DMUL R4, R18, R6 ;  /* 0x0000000612047228 */ /* 0x000fd40000000000 */
[----:B------:R-:W-:-:S13]  /*0d80*/  FSETP.GTU.AND P0, PT, |R5|, 1.469367938527859385e-39, PT ;  /* 0x001000000500780b */ /* 0x000fda0003f0c200 */
[----:B------:R-:W-:Y:S05]  /*0d90*/  @P0 BRA `(.L_x_18) ;  /* 0x0000000000940947 */ /* 0x000fea0003800000 */
[----:B------:R-:W-:-:S06]  /*0da0*/  DFMA R10, R18, -R10, R16 ;  /* 0x8000000a120a722b */ /* 0x000fcc0000000010 */
[----:B------:R-:W-:-:S04]  /*0db0*/  IMAD.MOV.U32 R10, RZ, RZ, RZ ;  /* 0x000000ffff0a7224 */ /* 0x000fc800078e00ff */
[C---:B------:R-:W-:Y:S02]  /*0dc0*/  FSETP.NEU.AND P0, PT, R11.reuse, RZ, PT ;  /* 0x000000ff0b00720b */ /* 0x040fe40003f0d000 */
[----:B------:R-:W-:-:S04]  /*0dd0*/  LOP3.LUT R13, R11, 0x80000000, R13, 0x48, !PT ;  /* 0x800000000b0d7812 */ /* 0x000fc800078e480d */
[----:B------:R-:W-:-:S07]  /*0de0*/  LOP3.LUT R11, R13, R7, RZ, 0xfc, !PT ;  /* 0x000000070d0b7212 */ /* 0x000fce00078efcff */
[----:B------:R-:W-:Y:S05]  /*0df0*/  @!P0 BRA `(.L_x_18) ;  /* 0x00000000007c8947 */ /* 0x000fea0003800000 */
[----:B------:R-:W-:Y:S01]  /*0e00*/  IMAD.MOV R7, RZ, RZ, -R14 ;  /* 0x000000ffff077224 */ /* 0x000fe200078e0a0e */
[----:B------:R-:W-:Y:S01]  /*0e10*/  DMUL.RP R10, R18, R10 ;  /* 0x0000000a120a7228 */ /* 0x000fe20000008000 */
[----:B------:R-:W-:-:S06]  /*0e20*/  IMAD.MOV.U32 R6, RZ, RZ, RZ ;  /* 0x000000ffff067224 */ /* 0x000fcc00078e00ff */
[----:B------:R-:W-:-:S03]  /*0e30*/  DFMA R6, R4, -R6, R18 ;  /* 0x800000060406722b */ /* 0x000fc60000000012 */
[----:B------:R-:W-:-:S03]  /*0e40*/  LOP3.LUT R13, R11, R13, RZ, 0x3c, !PT ;  /* 0x0000000d0b0d7212 */ /* 0x000fc600078e3cff */
[----:B------:R-:W-:-:S04]  /*0e50*/  IADD3 R6, PT, PT, -R14, -0x43300000, RZ ;  /* 0xbcd000000e067810 */ /* 0x000fc80007ffe1ff */
[----:B------:R-:W-:-:S04]  /*0e60*/  FSETP.NEU.AND P0, PT, |R7|, R6, PT ;  /* 0x000000060700720b */ /* 0x000fc80003f0d200 */
[----:B------:R-:W-:Y:S02]  /*0e70*/  FSEL R4, R10, R4, !P0 ;  /* 0x000000040a047208 */ /* 0x000fe40004000000 */
[----:B------:R-:W-:Y:S01]  /*0e80*/  FSEL R5, R13, R5, !P0 ;  /* 0x000000050d057208 */ /* 0x000fe20004000000 */
[----:B------:R-:W-:Y:S06]  /*0e90*/  BRA `(.L_x_18) ;  /* 0x0000000000547947 */ /* 0x000fec0003800000 */
.L_x_17:
[----:B------:R-:W-:-:S14]  /*0ea0*/  DSETP.NAN.AND P0, PT, R14, R14, PT ;  /* 0x0000000e0e00722a */ /* 0x000fdc0003f08000 */
[----:B------:R-:W-:Y:S05]  /*0eb0*/  @P0 BRA `(.L_x_19) ;  /* 0x0000000000440947 */ /* 0x000fea0003800000 */
[----:B------:R-:W-:-:S14]  /*0ec0*/  DSETP.NAN.AND P0, PT, R12, R12, PT ;  /* 0x0000000c0c00722a */ /* 0x000fdc0003f08000 */
[----:B------:R-:W-:Y:S05]  /*0ed0*/  @P0 BRA `(.L_x_20) ;  /* 0x0000000000300947 */ /* 0x000fea0003800000 */
[----:B------:R-:W-:Y:S01]  /*0ee0*/  ISETP.NE.AND P0, PT, R6, R7, PT ;  /* 0x000000070600720c */ /* 0x000fe20003f05270 */
[----:B------:R-:W-:Y:S01]  /*0ef0*/  IMAD.MOV.U32 R5, RZ, RZ, -0x80000 ;  /* 0xfff80000ff057424 */ /* 0x000fe200078e00ff */
[----:B------:R-:W-:-:S11]  /*0f00*/  MOV R4, 0x0 ;  /* 0x0000000000047802 */ /* 0x000fd60000000f00 */
[----:B------:R-:W-:Y:S05]  /*0f10*/  @!P0 BRA `(.L_x_18) ;  /* 0x0000000000348947 */ /* 0x000fea0003800000 */
[----:B------:R-:W-:Y:S02]  /*0f20*/  ISETP.NE.AND P0, PT, R6, 0x7ff00000, PT ;  /* 0x7ff000000600780c */ /* 0x000fe40003f05270 */
[----:B------:R-:W-:Y:S02]  /*0f30*/  LOP3.LUT R5, R15, 0x80000000, R13, 0x48, !PT ;  /* 0x800000000f057812 */ /* 0x000fe400078e480d */
[----:B------:R-:W-:-:S13]  /*0f40*/  ISETP.EQ.OR P0, PT, R7, RZ, !P0 ;  /* 0x000000ff0700720c */ /* 0x000fda0004702670 */
[----:B------:R-:W-:Y:S01]  /*0f50*/  @P0 LOP3.LUT R6, R5, 0x7ff00000, RZ, 0xfc, !PT ;  /* 0x7ff0000005060812 */ /* 0x000fe200078efcff */
[----:B------:R-:W-:Y:S02]  /*0f60*/  @!P0 IMAD.MOV.U32 R4, RZ, RZ, RZ ;  /* 0x000000ffff048224 */ /* 0x000fe400078e00ff */
[----:B------:R-:W-:Y:S02]  /*0f70*/  @P0 IMAD.MOV.U32 R4, RZ, RZ, RZ ;  /* 0x000000ffff040224 */ /* 0x000fe400078e00ff */
[----:B------:R-:W-:Y:S01]  /*0f80*/  @P0 IMAD.MOV.U32 R5, RZ, RZ, R6 ;  /* 0x000000ffff050224 */ /* 0x000fe200078e0006 */
[----:B------:R-:W-:Y:S06]  /*0f90*/  BRA `(.L_x_18) ;  /* 0x0000000000147947 */ /* 0x000fec0003800000 */
.L_x_20:
[----:B------:R-:W-:Y:S01]  /*0fa0*/  LOP3.LUT R5, R13, 0x80000, RZ, 0xfc, !PT ;  /* 0x000800000d057812 */ /* 0x000fe200078efcff */
[----:B------:R-:W-:Y:S01]  /*0fb0*/  IMAD.MOV.U32 R4, RZ, RZ, R12 ;  /* 0x000000ffff047224 */ /* 0x000fe200078e000c */
[----:B------:R-:W-:Y:S06]  /*0fc0*/  BRA `(.L_x_18) ;  /* 0x0000000000087947 */ /* 0x000fec0003800000 */
.L_x_19:
[----:B------:R-:W-:Y:S01]  /*0fd0*/  LOP3.LUT R5, R15, 0x80000, RZ, 0xfc, !PT ;  /* 0x000800000f057812 */ /* 0x000fe200078efcff */
[----:B------:R-:W-:-:S07]  /*0fe0*/  IMAD.MOV.U32 R4, RZ, RZ, R14 ;  /* 0x000000ffff047224 */ /* 0x000fce00078e000e */
.L_x_18:
[----:B------:R-:W-:Y:S05]  /*0ff0*/  BSYNC.RECONVERGENT B2 ;  /* 0x0000000000027941 */ /* 0x000fea0003800200 */
.L_x_16:
[----:B------:R-:W-:Y:S02]  /*1000*/  IMAD.MOV.U32 R6, RZ, RZ, R4 ;  /* 0x000000ffff067224 */ /* 0x000fe400078e0004 */
[----:B------:R-:W-:Y:S02]  /*1010*/  IMAD.MOV.U32 R7, RZ, RZ, R5 ;  /* 0x000000ffff077224 */ /* 0x000fe400078e0005 */
[----:B------:R-:W-:Y:S02]  /*1020*/  IMAD.MOV.U32 R4, RZ, RZ, R0 ;  /* 0x000000ffff047224 */ /* 0x000fe400078e0000 */
[----:B------:R-:W-:-:S04]  /*1030*/  IMAD.MOV.U32 R5, RZ, RZ, 0x0 ;  /* 0x00000000ff057424 */ /* 0x000fc800078e00ff */
[----:B------:R-:W-:Y:S05]  /*1040*/  RET.REL.NODEC R4 `(_Z6piFuncPd) ;  /* 0xffffffec04ec7950 */ /* 0x000fea0003c3ffff */
.L_x_21:
[----:B------:R-:W-:-:S00]  /*1050*/  BRA `(.L_x_21) ;  /* 0xfffffffc00fc7947 */ /* 0x000fc0000383ffff */
[----:B------:R-:W-:-:S00]  /*1060*/  NOP ;  /* 0x0000000000007918 */ /* 0x000fc00000000000 */
        /* <DEDUP_REMOVED lines=9> */
.L_x_22:


//--------------------- .nv.shared.reserved.0     --------------------------
	.section	.nv.shared.reserved.0,"aw",@nobits
	.weak		__nv_reservedSMEM_offset_0_alias
	.size		__nv_reservedSMEM_offset_0_alias, 0, 64
	.other		__nv_reservedSMEM_offset_0_alias,@"STO_CUDA_RESERVED_SHARED STV_DEFAULT"
__nv_reservedSMEM_offset_0_alias:
	.zero		0
	.zero		64


//--------------------- .nv.constant0._Z6piFuncPd --------------------------
	.section	.nv.constant0._Z6piFuncPd,"a",@progbits
	.sectionflags	@""
	.align	4
.nv.constant0._Z6piFuncPd:
	.zero		904


//--------------------- SYMBOLS --------------------------

	.type		.nv.reservedSmem.offset0,@object
	.size		.nv.reservedSmem.offset0,0x4
